	.headerflags	@"EF_CUDA_TEXMODE_UNIFIED EF_CUDA_64BIT_ADDRESS EF_CUDA_ACCELERATORS EF_CUDA_SM90 EF_CUDA_VIRTUAL_SM(EF_CUDA_SM90)"
	.elftype	@"ET_EXEC"


//--------------------- .nv.info                  --------------------------
	.section	.nv.info,"",@"SHT_CUDA_INFO"
	.align	4


	//----- nvinfo : EIATTR_REGCOUNT
	.align		4
        /*0000*/ 	.byte	0x04, 0x2f
        /*0002*/ 	.short	(.L_2 - .L_1)
	.align		4
.L_1:
        /*0004*/ 	.word	index@(triton_per_fused_native_layer_norm_6)
        /*0008*/ 	.word	0x00000011


	//----- nvinfo : EIATTR_MIN_STACK_SIZE
	.align		4
.L_2:
        /*000c*/ 	.byte	0x04, 0x12
        /*000e*/ 	.short	(.L_4 - .L_3)
	.align		4
.L_3:
        /*0010*/ 	.word	index@(triton_per_fused_native_layer_norm_6)
        /*0014*/ 	.word	0x00000000


	//----- nvinfo : EIATTR_FRAME_SIZE
	.align		4
.L_4:
        /*0018*/ 	.byte	0x04, 0x11
        /*001a*/ 	.short	(.L_6 - .L_5)
	.align		4
.L_5:
        /*001c*/ 	.word	index@(triton_per_fused_native_layer_norm_6)
        /*0020*/ 	.word	0x00000000


	//----- nvinfo : EIATTR_MIN_STACK_SIZE
	.align		4
.L_6:
        /*0024*/ 	.byte	0x04, 0x12
        /*0026*/ 	.short	(.L_8 - .L_7)
	.align		4
.L_7:
        /*0028*/ 	.word	index@(triton_per_fused_native_layer_norm_6)
        /*002c*/ 	.word	0x00000000
.L_8:


//--------------------- .nv.info.triton_per_fused_native_layer_norm_6 --------------------------
	.section	.nv.info.triton_per_fused_native_layer_norm_6,"",@"SHT_CUDA_INFO"
	.sectionflags	@""
	.align	4


	//----- nvinfo : EIATTR_CUDA_API_VERSION
	.align		4
        /*0000*/ 	.byte	0x04, 0x37
        /*0002*/ 	.short	(.L_10 - .L_9)
.L_9:
        /*0004*/ 	.word	0x0000007c


	//----- nvinfo : EIATTR_KPARAM_INFO
	.align		4
.L_10:
        /*0008*/ 	.byte	0x04, 0x17
        /*000a*/ 	.short	(.L_12 - .L_11)
.L_11:
        /*000c*/ 	.word	0x00000000
        /*0010*/ 	.short	0x0005
        /*0012*/ 	.short	0x0024
        /*0014*/ 	.byte	0x00, 0xf0, 0x11, 0x00


	//----- nvinfo : EIATTR_KPARAM_INFO
	.align		4
.L_12:
        /*0018*/ 	.byte	0x04, 0x17
        /*001a*/ 	.short	(.L_14 - .L_13)
.L_13:
        /*001c*/ 	.word	0x00000000
        /*0020*/ 	.short	0x0004
        /*0022*/ 	.short	0x0020
        /*0024*/ 	.byte	0x00, 0xf0, 0x11, 0x00


	//----- nvinfo : EIATTR_KPARAM_INFO
	.align		4
.L_14:
        /*0028*/ 	.byte	0x04, 0x17
        /*002a*/ 	.short	(.L_16 - .L_15)
.L_15:
        /*002c*/ 	.word	0x00000000
        /*0030*/ 	.short	0x0003
        /*0032*/ 	.short	0x0018
        /*0034*/ 	.byte	0x00, 0xf4, 0x21, 0x00


	//----- nvinfo : EIATTR_KPARAM_INFO
	.align		4
.L_16:
        /*0038*/ 	.byte	0x04, 0x17
        /*003a*/ 	.short	(.L_18 - .L_17)
.L_17:
        /*003c*/ 	.word	0x00000000
        /*0040*/ 	.short	0x0002
        /*0042*/ 	.short	0x0010
        /*0044*/ 	.byte	0x00, 0xf4, 0x21, 0x00


	//----- nvinfo : EIATTR_KPARAM_INFO
	.align		4
.L_18:
        /*0048*/ 	.byte	0x04, 0x17
        /*004a*/ 	.short	(.L_20 - .L_19)
.L_19:
        /*004c*/ 	.word	0x00000000
        /*0050*/ 	.short	0x0001
        /*0052*/ 	.short	0x0008
        /*0054*/ 	.byte	0x00, 0xf4, 0x21, 0x00


	//----- nvinfo : EIATTR_KPARAM_INFO
	.align		4
.L_20:
        /*0058*/ 	.byte	0x04, 0x17
        /*005a*/ 	.short	(.L_22 - .L_21)
.L_21:
        /*005c*/ 	.word	0x00000000
        /*0060*/ 	.short	0x0000
        /*0062*/ 	.short	0x0000
        /*0064*/ 	.byte	0x00, 0xf4, 0x21, 0x00


	//----- nvinfo : EIATTR_SPARSE_MMA_MASK
	.align		4
.L_22:
        /*0068*/ 	.byte	0x03, 0x50
        /*006a*/ 	.short	0x0000


	//----- nvinfo : EIATTR_MAXREG_COUNT
	.align		4
        /*006c*/ 	.byte	0x03, 0x1b
        /*006e*/ 	.short	0x00ff


	//----- nvinfo : EIATTR_COOP_GROUP_MASK_REGIDS
	.align		4
        /*0070*/ 	.byte	0x04, 0x29
        /*0072*/ 	.short	(.L_24 - .L_23)


	//   ....[0]....
.L_23:
        /*0074*/ 	.word	0xffffffff


	//   ....[1]....
        /*0078*/ 	.word	0xffffffff


	//   ....[2]....
        /*007c*/ 	.word	0xffffffff


	//   ....[3]....
        /*0080*/ 	.word	0xffffffff


	//   ....[4]....
        /*0084*/ 	.word	0xffffffff


	//   ....[5]....
        /*0088*/ 	.word	0xffffffff


	//----- nvinfo : EIATTR_COOP_GROUP_INSTR_OFFSETS
	.align		4
.L_24:
        /*008c*/ 	.byte	0x04, 0x28
        /*008e*/ 	.short	(.L_26 - .L_25)


	//   ....[0]....
.L_25:
        /*0090*/ 	.word	0x00000130


	//   ....[1]....
        /*0094*/ 	.word	0x00000150


	//   ....[2]....
        /*0098*/ 	.word	0x00000170


	//   ....[3]....
        /*009c*/ 	.word	0x000001c0


	//   ....[4]....
        /*00a0*/ 	.word	0x000001e0


	//   ....[5]....
        /*00a4*/ 	.word	0x00000200


	//----- nvinfo : EIATTR_EXIT_INSTR_OFFSETS
	.align		4
.L_26:
        /*00a8*/ 	.byte	0x04, 0x1c
        /*00aa*/ 	.short	(.L_28 - .L_27)


	//   ....[0]....
.L_27:
        /*00ac*/ 	.word	0x000002b0


	//   ....[1]....
        /*00b0*/ 	.word	0x000002d0


	//----- nvinfo : EIATTR_REQNTID
	.align		4
.L_28:
        /*00b4*/ 	.byte	0x04, 0x10
        /*00b6*/ 	.short	(.L_30 - .L_29)
.L_29:
        /*00b8*/ 	.word	0x00000040
        /*00bc*/ 	.word	0x00000001
        /*00c0*/ 	.word	0x00000001


	//----- nvinfo : EIATTR_CBANK_PARAM_SIZE
	.align		4
.L_30:
        /*00c4*/ 	.byte	0x03, 0x19
        /*00c6*/ 	.short	0x0028


	//----- nvinfo : EIATTR_PARAM_CBANK
	.align		4
        /*00c8*/ 	.byte	0x04, 0x0a
        /*00ca*/ 	.short	(.L_32 - .L_31)
	.align		4
.L_31:
        /*00cc*/ 	.word	index@(.nv.constant0.triton_per_fused_native_layer_norm_6)
        /*00d0*/ 	.short	0x0210
        /*00d2*/ 	.short	0x0028


	//----- nvinfo : EIATTR_SW_WAR
	.align		4
.L_32:
        /*00d4*/ 	.byte	0x04, 0x36
        /*00d6*/ 	.short	(.L_34 - .L_33)
.L_33:
        /*00d8*/ 	.word	0x00000008
.L_34:


//--------------------- .nv.callgraph             --------------------------
	.section	.nv.callgraph,"",@"SHT_CUDA_CALLGRAPH"
	.align	4
	.sectionentsize	8
	.align		4
        /*0000*/ 	.word	0x00000000
	.align		4
        /*0004*/ 	.word	0xffffffff
	.align		4
        /*0008*/ 	.word	0x00000000
	.align		4
        /*000c*/ 	.word	0xfffffffe
	.align		4
        /*0010*/ 	.word	0x00000000
	.align		4
        /*0014*/ 	.word	0xfffffffd
	.align		4
        /*0018*/ 	.word	0x00000000
	.align		4
        /*001c*/ 	.word	0xfffffffc


//--------------------- .nv.constant4             --------------------------
	.section	.nv.constant4,"a",@progbits
	.align	8
	.align		8
.nv.constant4:
        /*0000*/ 	.dword	_$_str


//--------------------- .text.triton_per_fused_native_layer_norm_6 --------------------------
	.section	.text.triton_per_fused_native_layer_norm_6,"ax",@progbits
	.align	128
        .global         triton_per_fused_native_layer_norm_6
        .type           triton_per_fused_native_layer_norm_6,@function
        .size           triton_per_fused_native_layer_norm_6,(.L_x_1 - triton_per_fused_native_layer_norm_6)
        .other          triton_per_fused_native_layer_norm_6,@"STO_CUDA_ENTRY STV_DEFAULT"
triton_per_fused_native_layer_norm_6:
.text.triton_per_fused_native_layer_norm_6:
[----:B------:R-:W0:Y:S02]  /*0000*/  LDC R1, c[0x0][0x28] ;  /* 0x00000a00ff017b82 */ /* 0x000e240000000800 */
[----:B------:R-:W1:Y:S01]  /*0010*/  S2R R14, SR_TID.X ;  /* 0x00000000000e7919 */ /* 0x000e620000002100 */
[----:B------:R-:W2:Y:S01]  /*0020*/  LDC.64 R6, c[0x0][0x210] ;  /* 0x00008400ff067b82 */ /* 0x000ea20000000a00 */
[----:B------:R-:W-:Y:S01]  /*0030*/  HFMA2.MMA R10, -RZ, RZ, 0, 0 ;  /* 0x00000000ff0a7435 */ /* 0x000fe200000001ff */
[----:B------:R-:W-:Y:S01]  /*0040*/  ULDC.64 UR4, c[0x0][0x208] ;  /* 0x0000820000047ab9 */ /* 0x000fe20000000a00 */
[----:B------:R-:W3:Y:S05]  /*0050*/  S2R R0, SR_CTAID.X ;  /* 0x0000000000007919 */ /* 0x000eea0000002500 */
[----:B------:R-:W4:Y:S08]  /*0060*/  LDC.64 R4, c[0x0][0x220] ;  /* 0x00008800ff047b82 */ /* 0x000f300000000a00 */
[----:B------:R-:W5:Y:S01]  /*0070*/  LDC.64 R8, c[0x0][0x218] ;  /* 0x00008600ff087b82 */ /* 0x000f620000000a00 */
[----:B-1----:R-:W-:-:S02]  /*0080*/  LOP3.LUT R3, R14, 0x7, RZ, 0xc0, !PT ;  /* 0x000000070e037812 */ /* 0x002fc400078ec0ff */
[C---:B---3--:R-:W-:Y:S02]  /*0090*/  ISETP.GE.AND P0, PT, R0.reuse, 0x10, PT ;  /* 0x000000100000780c */ /* 0x048fe40003f06270 */
[----:B------:R-:W-:-:S05]  /*00a0*/  LEA R2, R0, R3, 0x3 ;  /* 0x0000000300027211 */ /* 0x000fca00078e18ff */
[----:B--2---:R-:W-:-:S06]  /*00b0*/  IMAD.WIDE R6, R2, 0x4, R6 ;  /* 0x0000000402067825 */ /* 0x004fcc00078e0206 */
[----:B------:R-:W2:Y:S01]  /*00c0*/  @!P0 LDG.E R10, desc[UR4][R6.64] ;  /* 0x00000004060a8981 */ /* 0x000ea2000c1e1900 */
[----:B----4-:R-:W-:-:S04]  /*00d0*/  IMAD.WIDE.U32 R4, R3, 0x4, R4 ;  /* 0x0000000403047825 */ /* 0x010fc800078e0004 */
[----:B-----5:R-:W-:Y:S02]  /*00e0*/  IMAD.WIDE.U32 R8, R3, 0x4, R8 ;  /* 0x0000000403087825 */ /* 0x020fe400078e0008 */
[----:B------:R1:W3:Y:S04]  /*00f0*/  LDG.E.EL R4, desc[UR4][R4.64] ;  /* 0x0000000404047981 */ /* 0x0002e8000c2e1900 */
[----:B------:R4:W3:Y:S01]  /*0100*/  LDG.E.EL R3, desc[UR4][R8.64] ;  /* 0x0000000408037981 */ /* 0x0008e2000c2e1900 */
[----:B--2---:R-:W-:-:S04]  /*0110*/  SEL R10, R10, RZ, !P0 ;  /* 0x000000ff0a0a7207 */ /* 0x004fc80004000000 */
[----:B------:R-:W-:-:S05]  /*0120*/  FSEL R11, R10, RZ, !P0 ;  /* 0x000000ff0a0b7208 */ /* 0x000fca0004000000 */
[----:B------:R-:W2:Y:S02]  /*0130*/  SHFL.BFLY PT, R12, R11, 0x4, 0x1f ;  /* 0x0c801f000b0c7f89 */ /* 0x000ea400000e0000 */
[----:B--2---:R-:W-:-:S05]  /*0140*/  FADD R12, R11, R12 ;  /* 0x0000000c0b0c7221 */ /* 0x004fca0000000000 */
[----:B------:R-:W2:Y:S02]  /*0150*/  SHFL.BFLY PT, R7, R12, 0x2, 0x1f ;  /* 0x0c401f000c077f89 */ /* 0x000ea400000e0000 */
[----:B--2---:R-:W-:-:S05]  /*0160*/  FADD R7, R12, R7 ;  /* 0x000000070c077221 */ /* 0x004fca0000000000 */
[----:B------:R-:W2:Y:S02]  /*0170*/  SHFL.BFLY PT, R6, R7, 0x1, 0x1f ;  /* 0x0c201f0007067f89 */ /* 0x000ea400000e0000 */
[----:B--2---:R-:W-:-:S04]  /*0180*/  FADD R13, R7, R6 ;  /* 0x00000006070d7221 */ /* 0x004fc80000000000 */
[----:B------:R-:W-:-:S04]  /*0190*/  FFMA R13, R13, -0.125, R10 ;  /* 0xbe0000000d0d7823 */ /* 0x000fc8000000000a */
[----:B------:R-:W-:-:S05]  /*01a0*/  FMUL R6, R13, R13 ;  /* 0x0000000d0d067220 */ /* 0x000fca0000400000 */
[----:B-1----:R-:W-:-:S05]  /*01b0*/  FSEL R5, R6, RZ, !P0 ;  /* 0x000000ff06057208 */ /* 0x002fca0004000000 */
[----:B------:R-:W4:Y:S02]  /*01c0*/  SHFL.BFLY PT, R6, R5, 0x4, 0x1f ;  /* 0x0c801f0005067f89 */ /* 0x000f2400000e0000 */
[----:B----4-:R-:W-:-:S05]  /*01d0*/  FADD R8, R5, R6 ;  /* 0x0000000605087221 */ /* 0x010fca0000000000 */
[----:B------:R-:W1:Y:S02]  /*01e0*/  SHFL.BFLY PT, R9, R8, 0x2, 0x1f ;  /* 0x0c401f0008097f89 */ /* 0x000e6400000e0000 */
[----:B-1----:R-:W-:-:S05]  /*01f0*/  FADD R9, R8, R9 ;  /* 0x0000000908097221 */ /* 0x002fca0000000000 */
[----:B------:R-:W1:Y:S01]  /*0200*/  SHFL.BFLY PT, R6, R9, 0x1, 0x1f ;  /* 0x0c201f0009067f89 */ /* 0x000e6200000e0000 */
[----:B------:R-:W-:Y:S02]  /*0210*/  MOV R11, 0x3e000000 ;  /* 0x3e000000000b7802 */ /* 0x000fe40000000f00 */
[----:B------:R-:W-:-:S04]  /*0220*/  LOP3.LUT P0, RZ, R14, 0x38, RZ, 0xc0, !PT ;  /* 0x000000380eff7812 */ /* 0x000fc8000780c0ff */
[----:B------:R-:W-:Y:S01]  /*0230*/  ISETP.LT.AND P0, PT, R0, 0x10, !P0 ;  /* 0x000000100000780c */ /* 0x000fe20004701270 */
[----:B-1----:R-:W-:Y:S02]  /*0240*/  FADD R10, R9, R6 ;  /* 0x00000006090a7221 */ /* 0x002fe40000000000 */
[----:B------:R-:W1:Y:S02]  /*0250*/  LDC.64 R6, c[0x0][0x228] ;  /* 0x00008a00ff067b82 */ /* 0x000e640000000a00 */
[----:B------:R-:W-:-:S06]  /*0260*/  FFMA R10, R10, R11, 9.9999999747524270788e-07 ;  /* 0x358637bd0a0a7423 */ /* 0x000fcc000000000b */
[----:B------:R-:W2:Y:S02]  /*0270*/  MUFU.RSQ R10, R10 ;  /* 0x0000000a000a7308 */ /* 0x000ea40000001400 */
[----:B--2---:R-:W-:Y:S01]  /*0280*/  FMUL R13, R13, R10 ;  /* 0x0000000a0d0d7220 */ /* 0x004fe20000400000 */
[----:B-1----:R-:W-:-:S04]  /*0290*/  IMAD.WIDE R6, R2, 0x4, R6 ;  /* 0x0000000402067825 */ /* 0x002fc800078e0206 */
[----:B---3--:R-:W-:Y:S01]  /*02a0*/  FFMA R3, R3, R13, R4 ;  /* 0x0000000d03037223 */ /* 0x008fe20000000004 */
[----:B------:R-:W-:Y:S06]  /*02b0*/  @!P0 EXIT ;  /* 0x000000000000894d */ /* 0x000fec0003800000 */
[----:B------:R-:W-:Y:S01]  /*02c0*/  STG.E desc[UR4][R6.64], R3 ;  /* 0x0000000306007986 */ /* 0x000fe2000c101904 */
[----:B------:R-:W-:Y:S05]  /*02d0*/  EXIT ;  /* 0x000000000000794d */ /* 0x000fea0003800000 */
.L_x_0:
[----:B------:R-:W-:-:S00]  /*02e0*/  BRA `(.L_x_0) ;  /* 0xfffffffc00fc7947 */ /* 0x000fc0000383ffff */
[----:B------:R-:W-:-:S00]  /*02f0*/  NOP ;  /* 0x0000000000007918 */ /* 0x000fc00000000000 */
        /* <DEDUP_REMOVED lines=8> */
.L_x_1:


//--------------------- .nv.global.init           --------------------------
	.section	.nv.global.init,"aw",@progbits
.nv.global.init:
	.type		_$_str,@object
	.size		_$_str,(.L_0 - _$_str)
_$_str:
        /*0000*/ 	.byte	0x5f, 0x5f, 0x43, 0x55, 0x44, 0x41, 0x5f, 0x46, 0x54, 0x5a, 0x00
.L_0:


//--------------------- .nv.constant0.triton_per_fused_native_layer_norm_6 --------------------------
	.section	.nv.constant0.triton_per_fused_native_layer_norm_6,"a",@progbits
	.sectionflags	@""
	.align	4
.nv.constant0.triton_per_fused_native_layer_norm_6:
	.zero		568
